	.headerflags	@"EF_CUDA_TEXMODE_UNIFIED EF_CUDA_64BIT_ADDRESS EF_CUDA_ACCELERATORS EF_CUDA_SM90 EF_CUDA_VIRTUAL_SM(EF_CUDA_SM90)"
	.elftype	@"ET_EXEC"


//--------------------- .nv.info                  --------------------------
	.section	.nv.info,"",@"SHT_CUDA_INFO"
	.align	4


	//----- nvinfo : EIATTR_REGCOUNT
	.align		4
        /*0000*/ 	.byte	0x04, 0x2f
        /*0002*/ 	.short	(.L_1 - .L_0)
	.align		4
.L_0:
        /*0004*/ 	.word	index@(triton_poi_fused_mean_mul_sigmoid_51)
        /*0008*/ 	.word	0x0000001a


	//----- nvinfo : EIATTR_MIN_STACK_SIZE
	.align		4
.L_1:
        /*000c*/ 	.byte	0x04, 0x12
        /*000e*/ 	.short	(.L_3 - .L_2)
	.align		4
.L_2:
        /*0010*/ 	.word	index@(triton_poi_fused_mean_mul_sigmoid_51)
        /*0014*/ 	.word	0x00000000


	//----- nvinfo : EIATTR_FRAME_SIZE
	.align		4
.L_3:
        /*0018*/ 	.byte	0x04, 0x11
        /*001a*/ 	.short	(.L_5 - .L_4)
	.align		4
.L_4:
        /*001c*/ 	.word	index@(triton_poi_fused_mean_mul_sigmoid_51)
        /*0020*/ 	.word	0x00000000


	//----- nvinfo : EIATTR_MIN_STACK_SIZE
	.align		4
.L_5:
        /*0024*/ 	.byte	0x04, 0x12
        /*0026*/ 	.short	(.L_7 - .L_6)
	.align		4
.L_6:
        /*0028*/ 	.word	index@(triton_poi_fused_mean_mul_sigmoid_51)
        /*002c*/ 	.word	0x00000000
.L_7:


//--------------------- .nv.info.triton_poi_fused_mean_mul_sigmoid_51 --------------------------
	.section	.nv.info.triton_poi_fused_mean_mul_sigmoid_51,"",@"SHT_CUDA_INFO"
	.sectionflags	@""
	.align	4


	//----- nvinfo : EIATTR_CUDA_API_VERSION
	.align		4
        /*0000*/ 	.byte	0x04, 0x37
        /*0002*/ 	.short	(.L_9 - .L_8)
.L_8:
        /*0004*/ 	.word	0x0000007c


	//----- nvinfo : EIATTR_KPARAM_INFO
	.align		4
.L_9:
        /*0008*/ 	.byte	0x04, 0x17
        /*000a*/ 	.short	(.L_11 - .L_10)
.L_10:
        /*000c*/ 	.word	0x00000000
        /*0010*/ 	.short	0x0002
        /*0012*/ 	.short	0x0010
        /*0014*/ 	.byte	0x00, 0xf0, 0x11, 0x00


	//----- nvinfo : EIATTR_KPARAM_INFO
	.align		4
.L_11:
        /*0018*/ 	.byte	0x04, 0x17
        /*001a*/ 	.short	(.L_13 - .L_12)
.L_12:
        /*001c*/ 	.word	0x00000000
        /*0020*/ 	.short	0x0001
        /*0022*/ 	.short	0x0008
        /*0024*/ 	.byte	0x00, 0xf4, 0x21, 0x00


	//----- nvinfo : EIATTR_KPARAM_INFO
	.align		4
.L_13:
        /*0028*/ 	.byte	0x04, 0x17
        /*002a*/ 	.short	(.L_15 - .L_14)
.L_14:
        /*002c*/ 	.word	0x00000000
        /*0030*/ 	.short	0x0000
        /*0032*/ 	.short	0x0000
        /*0034*/ 	.byte	0x00, 0xf4, 0x21, 0x00


	//----- nvinfo : EIATTR_SPARSE_MMA_MASK
	.align		4
.L_15:
        /*0038*/ 	.byte	0x03, 0x50
        /*003a*/ 	.short	0x0000


	//----- nvinfo : EIATTR_MAXREG_COUNT
	.align		4
        /*003c*/ 	.byte	0x03, 0x1b
        /*003e*/ 	.short	0x00ff


	//----- nvinfo : EIATTR_EXIT_INSTR_OFFSETS
	.align		4
        /*0040*/ 	.byte	0x04, 0x1c
        /*0042*/ 	.short	(.L_17 - .L_16)


	//   ....[0]....
.L_16:
        /*0044*/ 	.word	0x00000860


	//----- nvinfo : EIATTR_REQNTID
	.align		4
.L_17:
        /*0048*/ 	.byte	0x04, 0x10
        /*004a*/ 	.short	(.L_19 - .L_18)
.L_18:
        /*004c*/ 	.word	0x00000080
        /*0050*/ 	.word	0x00000001
        /*0054*/ 	.word	0x00000001


	//----- nvinfo : EIATTR_CBANK_PARAM_SIZE
	.align		4
.L_19:
        /*0058*/ 	.byte	0x03, 0x19
        /*005a*/ 	.short	0x0014


	//----- nvinfo : EIATTR_PARAM_CBANK
	.align		4
        /*005c*/ 	.byte	0x04, 0x0a
        /*005e*/ 	.short	(.L_21 - .L_20)
	.align		4
.L_20:
        /*0060*/ 	.word	index@(.nv.constant0.triton_poi_fused_mean_mul_sigmoid_51)
        /*0064*/ 	.short	0x0210
        /*0066*/ 	.short	0x0014


	//----- nvinfo : EIATTR_SW_WAR
	.align		4
.L_21:
        /*0068*/ 	.byte	0x04, 0x36
        /*006a*/ 	.short	(.L_23 - .L_22)
.L_22:
        /*006c*/ 	.word	0x00000008
.L_23:


//--------------------- .nv.callgraph             --------------------------
	.section	.nv.callgraph,"",@"SHT_CUDA_CALLGRAPH"
	.align	4
	.sectionentsize	8
	.align		4
        /*0000*/ 	.word	0x00000000
	.align		4
        /*0004*/ 	.word	0xffffffff
	.align		4
        /*0008*/ 	.word	0x00000000
	.align		4
        /*000c*/ 	.word	0xfffffffe
	.align		4
        /*0010*/ 	.word	0x00000000
	.align		4
        /*0014*/ 	.word	0xfffffffd
	.align		4
        /*0018*/ 	.word	0x00000000
	.align		4
        /*001c*/ 	.word	0xfffffffc


//--------------------- .text.triton_poi_fused_mean_mul_sigmoid_51 --------------------------
	.section	.text.triton_poi_fused_mean_mul_sigmoid_51,"ax",@progbits
	.align	128
        .global         triton_poi_fused_mean_mul_sigmoid_51
        .type           triton_poi_fused_mean_mul_sigmoid_51,@function
        .size           triton_poi_fused_mean_mul_sigmoid_51,(.L_x_1 - triton_poi_fused_mean_mul_sigmoid_51)
        .other          triton_poi_fused_mean_mul_sigmoid_51,@"STO_CUDA_ENTRY STV_DEFAULT"
triton_poi_fused_mean_mul_sigmoid_51:
.text.triton_poi_fused_mean_mul_sigmoid_51:
[----:B------:R-:W-:Y:S01]  /*0000*/  LDC R1, c[0x0][0x28] ;  /* 0x00000a00ff017b82 */ /* 0x000fe20000000800 */
[----:B------:R-:W1:Y:S07]  /*0010*/  S2R R0, SR_TID.X ;  /* 0x0000000000007919 */ /* 0x000e6e0000002100 */
[----:B------:R-:W2:Y:S01]  /*0020*/  LDC.64 R8, c[0x0][0x210] ;  /* 0x00008400ff087b82 */ /* 0x000ea20000000a00 */
[----:B------:R-:W-:Y:S01]  /*0030*/  ULDC.64 UR4, c[0x0][0x208] ;  /* 0x0000820000047ab9 */ /* 0x000fe20000000a00 */
[----:B------:R-:W3:Y:S01]  /*0040*/  S2R R3, SR_CTAID.X ;  /* 0x0000000000037919 */ /* 0x000ee20000002500 */
[----:B-1----:R-:W-:-:S04]  /*0050*/  SHF.L.U32 R0, R0, 0x1, RZ ;  /* 0x0000000100007819 */ /* 0x002fc800000006ff */
[----:B------:R-:W-:-:S04]  /*0060*/  LOP3.LUT R0, R0, 0xfe, RZ, 0xc0, !PT ;  /* 0x000000fe00007812 */ /* 0x000fc800078ec0ff */
[----:B---3--:R-:W-:-:S05]  /*0070*/  LEA R0, R3, R0, 0x8 ;  /* 0x0000000003007211 */ /* 0x008fca00078e40ff */
[----:B------:R-:W-:-:S05]  /*0080*/  IMAD.HI R2, R0, 0x2aaaaaab, RZ ;  /* 0x2aaaaaab00027827 */ /* 0x000fca00078e02ff */
[----:B------:R-:W-:-:S04]  /*0090*/  SHF.R.U32.HI R3, RZ, 0x1f, R2 ;  /* 0x0000001fff037819 */ /* 0x000fc80000011602 */
[----:B------:R-:W-:-:S05]  /*00a0*/  LEA.HI.SX32 R3, R2, R3, 0x17 ;  /* 0x0000000302037211 */ /* 0x000fca00078fbaff */
[----:B------:R-:W-:-:S04]  /*00b0*/  IMAD R2, R3, -0xc00, R0 ;  /* 0xfffff40003027824 */ /* 0x000fc800078e0200 */
[----:B------:R-:W-:-:S04]  /*00c0*/  IMAD R11, R3, 0x3000, R2 ;  /* 0x00003000030b7824 */ /* 0x000fc800078e0202 */
[----:B--2---:R-:W-:Y:S01]  /*00d0*/  IMAD.WIDE R4, R11, 0x4, R8 ;  /* 0x000000040b047825 */ /* 0x004fe200078e0208 */
[----:B------:R-:W-:-:S05]  /*00e0*/  IADD3 R7, R11, 0xc00, RZ ;  /* 0x00000c000b077810 */ /* 0x000fca0007ffe0ff */
[----:B------:R-:W2:Y:S01]  /*00f0*/  LDG.E.64 R4, desc[UR4][R4.64] ;  /* 0x0000000404047981 */ /* 0x000ea2000c1e1b00 */
[----:B------:R-:W-:Y:S01]  /*0100*/  IMAD.WIDE R6, R7, 0x4, R8 ;  /* 0x0000000407067825 */ /* 0x000fe200078e0208 */
[----:B------:R-:W-:-:S05]  /*0110*/  IADD3 R3, R11, 0x1800, RZ ;  /* 0x000018000b037810 */ /* 0x000fca0007ffe0ff */
[----:B------:R-:W3:Y:S01]  /*0120*/  LDG.E.64 R6, desc[UR4][R6.64] ;  /* 0x0000000406067981 */ /* 0x000ee2000c1e1b00 */
[----:B------:R-:W-:Y:S01]  /*0130*/  IMAD.WIDE R2, R3, 0x4, R8 ;  /* 0x0000000403027825 */ /* 0x000fe200078e0208 */
[----:B------:R-:W-:-:S05]  /*0140*/  IADD3 R11, R11, 0x2400, RZ ;  /* 0x000024000b0b7810 */ /* 0x000fca0007ffe0ff */
[----:B------:R-:W4:Y:S01]  /*0150*/  LDG.E.64 R2, desc[UR4][R2.64] ;  /* 0x0000000402027981 */ /* 0x000f22000c1e1b00 */
[----:B------:R-:W-:-:S06]  /*0160*/  IMAD.WIDE R8, R11, 0x4, R8 ;  /* 0x000000040b087825 */ /* 0x000fcc00078e0208 */
[----:B------:R-:W5:Y:S01]  /*0170*/  LDG.E.64 R8, desc[UR4][R8.64] ;  /* 0x0000000408087981 */ /* 0x000f62000c1e1b00 */
[----:B--2---:R-:W-:-:S04]  /*0180*/  FADD R10, RZ, -R4 ;  /* 0x80000004ff0a7221 */ /* 0x004fc80000000000 */
[----:B------:R-:W-:Y:S01]  /*0190*/  FMUL R11, R10, 1.4426950216293334961 ;  /* 0x3fb8aa3b0a0b7820 */ /* 0x000fe20000400000 */
[----:B------:R-:W-:Y:S01]  /*01a0*/  FADD R10, RZ, -R5 ;  /* 0x80000005ff0a7221 */ /* 0x000fe20000000000 */
[----:B---3--:R-:W-:-:S03]  /*01b0*/  FADD R12, RZ, -R6 ;  /* 0x80000006ff0c7221 */ /* 0x008fc60000000000 */
[----:B------:R-:W-:Y:S01]  /*01c0*/  FSETP.GEU.AND P2, PT, R11, -126, PT ;  /* 0xc2fc00000b00780b */ /* 0x000fe20003f4e000 */
[----:B------:R-:W-:Y:S01]  /*01d0*/  FMUL R10, R10, 1.4426950216293334961 ;  /* 0x3fb8aa3b0a0a7820 */ /* 0x000fe20000400000 */
[----:B------:R-:W-:Y:S01]  /*01e0*/  FMUL R13, R12, 1.4426950216293334961 ;  /* 0x3fb8aa3b0c0d7820 */ /* 0x000fe20000400000 */
[----:B------:R-:W-:Y:S01]  /*01f0*/  FADD R12, RZ, -R7 ;  /* 0x80000007ff0c7221 */ /* 0x000fe20000000000 */
[----:B----4-:R-:W-:Y:S02]  /*0200*/  FADD R14, RZ, -R2 ;  /* 0x80000002ff0e7221 */ /* 0x010fe40000000000 */
[----:B------:R-:W-:Y:S01]  /*0210*/  FSETP.GEU.AND P3, PT, R10, -126, PT ;  /* 0xc2fc00000a00780b */ /* 0x000fe20003f6e000 */
[----:B------:R-:W-:Y:S01]  /*0220*/  FMUL R12, R12, 1.4426950216293334961 ;  /* 0x3fb8aa3b0c0c7820 */ /* 0x000fe20000400000 */
[----:B------:R-:W-:Y:S01]  /*0230*/  FSETP.GEU.AND P4, PT, R13, -126, PT ;  /* 0xc2fc00000d00780b */ /* 0x000fe20003f8e000 */
[----:B------:R-:W-:Y:S01]  /*0240*/  FMUL R15, R14, 1.4426950216293334961 ;  /* 0x3fb8aa3b0e0f7820 */ /* 0x000fe20000400000 */
[----:B------:R-:W-:-:S02]  /*0250*/  FADD R14, RZ, -R3 ;  /* 0x80000003ff0e7221 */ /* 0x000fc40000000000 */
[----:B------:R-:W-:Y:S01]  /*0260*/  FSETP.GEU.AND P5, PT, R12, -126, PT ;  /* 0xc2fc00000c00780b */ /* 0x000fe20003fae000 */
[----:B------:R-:W-:Y:S01]  /*0270*/  @!P2 FMUL R11, R11, 0.5 ;  /* 0x3f0000000b0ba820 */ /* 0x000fe20000400000 */
[----:B-----5:R-:W-:Y:S01]  /*0280*/  FADD R18, RZ, -R9 ;  /* 0x80000009ff127221 */ /* 0x020fe20000000000 */
[----:B------:R-:W-:Y:S01]  /*0290*/  FSETP.GEU.AND P6, PT, R15, -126, PT ;  /* 0xc2fc00000f00780b */ /* 0x000fe20003fce000 */
[----:B------:R-:W-:Y:S01]  /*02a0*/  FMUL R17, R14, 1.4426950216293334961 ;  /* 0x3fb8aa3b0e117820 */ /* 0x000fe20000400000 */
[----:B------:R-:W-:Y:S01]  /*02b0*/  FADD R16, RZ, -R8 ;  /* 0x80000008ff107221 */ /* 0x000fe20000000000 */
[----:B------:R-:W-:Y:S01]  /*02c0*/  FMUL R21, R18, 1.4426950216293334961 ;  /* 0x3fb8aa3b12157820 */ /* 0x000fe20000400000 */
[----:B------:R-:W1:Y:S01]  /*02d0*/  MUFU.EX2 R11, R11 ;  /* 0x0000000b000b7308 */ /* 0x000e620000000800 */
[----:B------:R-:W-:Y:S01]  /*02e0*/  @!P3 FMUL R10, R10, 0.5 ;  /* 0x3f0000000a0ab820 */ /* 0x000fe20000400000 */
[----:B------:R-:W-:Y:S01]  /*02f0*/  @!P4 FMUL R13, R13, 0.5 ;  /* 0x3f0000000d0dc820 */ /* 0x000fe20000400000 */
[----:B------:R-:W-:Y:S01]  /*0300*/  FSETP.GEU.AND P0, PT, R17, -126, PT ;  /* 0xc2fc00001100780b */ /* 0x000fe20003f0e000 */
[----:B------:R-:W-:-:S02]  /*0310*/  FMUL R19, R16, 1.4426950216293334961 ;  /* 0x3fb8aa3b10137820 */ /* 0x000fc40000400000 */
[----:B------:R-:W-:Y:S02]  /*0320*/  @!P5 FMUL R12, R12, 0.5 ;  /* 0x3f0000000c0cd820 */ /* 0x000fe40000400000 */
[----:B------:R-:W2:Y:S01]  /*0330*/  MUFU.EX2 R10, R10 ;  /* 0x0000000a000a7308 */ /* 0x000ea20000000800 */
[----:B------:R-:W-:Y:S01]  /*0340*/  FSETP.GEU.AND P1, PT, R19, -126, PT ;  /* 0xc2fc00001300780b */ /* 0x000fe20003f2e000 */
[----:B------:R-:W-:Y:S01]  /*0350*/  @!P6 FMUL R15, R15, 0.5 ;  /* 0x3f0000000f0fe820 */ /* 0x000fe20000400000 */
[----:B-1----:R-:W-:-:S05]  /*0360*/  @!P2 FMUL R11, R11, R11 ;  /* 0x0000000b0b0ba220 */ /* 0x002fca0000400000 */
[----:B------:R-:W1:Y:S01]  /*0370*/  MUFU.EX2 R13, R13 ;  /* 0x0000000d000d7308 */ /* 0x000e620000000800 */
[----:B------:R-:W-:Y:S01]  /*0380*/  FSETP.GEU.AND P2, PT, R21, -126, PT ;  /* 0xc2fc00001500780b */ /* 0x000fe20003f4e000 */
[----:B------:R-:W-:Y:S01]  /*0390*/  @!P0 FMUL R17, R17, 0.5 ;  /* 0x3f00000011118820 */ /* 0x000fe20000400000 */
[----:B------:R-:W-:-:S03]  /*03a0*/  FADD R11, R11, 1 ;  /* 0x3f8000000b0b7421 */ /* 0x000fc60000000000 */
[----:B------:R-:W-:Y:S01]  /*03b0*/  @!P1 FMUL R19, R19, 0.5 ;  /* 0x3f00000013139820 */ /* 0x000fe20000400000 */
[----:B--2---:R-:W-:Y:S01]  /*03c0*/  @!P3 FMUL R10, R10, R10 ;  /* 0x0000000a0a0ab220 */ /* 0x004fe20000400000 */
[----:B------:R-:W2:Y:S01]  /*03d0*/  MUFU.EX2 R14, R12 ;  /* 0x0000000c000e7308 */ /* 0x000ea20000000800 */
[----:B------:R-:W-:Y:S02]  /*03e0*/  FSETP.GT.AND P3, PT, R11, 8.50705917302346158658e+37, PT ;  /* 0x7e8000000b00780b */ /* 0x000fe40003f64000 */
[----:B------:R-:W-:-:S03]  /*03f0*/  FADD R10, R10, 1 ;  /* 0x3f8000000a0a7421 */ /* 0x000fc60000000000 */
[----:B------:R-:W-:Y:S01]  /*0400*/  @!P2 FMUL R21, R21, 0.5 ;  /* 0x3f0000001515a820 */ /* 0x000fe20000400000 */
[----:B-1----:R-:W-:Y:S01]  /*0410*/  @!P4 FMUL R13, R13, R13 ;  /* 0x0000000d0d0dc220 */ /* 0x002fe20000400000 */
[----:B------:R1:W3:Y:S01]  /*0420*/  MUFU.EX2 R16, R15 ;  /* 0x0000000f00107308 */ /* 0x0002e20000000800 */
[----:B------:R-:W-:-:S05]  /*0430*/  FSETP.GT.AND P4, PT, R10, 8.50705917302346158658e+37, PT ;  /* 0x7e8000000a00780b */ /* 0x000fca0003f84000 */
[----:B------:R-:W-:Y:S01]  /*0440*/  @P3 FMUL R11, R11, 0.25 ;  /* 0x3e8000000b0b3820 */ /* 0x000fe20000400000 */
[----:B--2---:R-:W-:Y:S01]  /*0450*/  @!P5 FMUL R14, R14, R14 ;  /* 0x0000000e0e0ed220 */ /* 0x004fe20000400000 */
[----:B------:R-:W2:Y:S01]  /*0460*/  MUFU.EX2 R17, R17 ;  /* 0x0000001100117308 */ /* 0x000ea20000000800 */
[----:B-1----:R-:W-:Y:S02]  /*0470*/  FADD R15, R13, 1 ;  /* 0x3f8000000d0f7421 */ /* 0x002fe40000000000 */
[----:B------:R-:W-:Y:S01]  /*0480*/  FADD R18, R14, 1 ;  /* 0x3f8000000e127421 */ /* 0x000fe20000000000 */
[----:B------:R-:W-:Y:S02]  /*0490*/  HFMA2.MMA R14, -RZ, RZ, 1.625, 0 ;  /* 0x3e800000ff0e7435 */ /* 0x000fe400000001ff */
[----:B------:R-:W-:Y:S01]  /*04a0*/  FSETP.GT.AND P5, PT, R15, 8.50705917302346158658e+37, PT ;  /* 0x7e8000000f00780b */ /* 0x000fe20003fa4000 */
[----:B---3--:R-:W-:Y:S01]  /*04b0*/  @!P6 FMUL R16, R16, R16 ;  /* 0x000000101010e220 */ /* 0x008fe20000400000 */
[----:B------:R-:W1:Y:S01]  /*04c0*/  MUFU.EX2 R21, R21 ;  /* 0x0000001500157308 */ /* 0x000e620000000800 */
[----:B------:R-:W-:Y:S01]  /*04d0*/  FSETP.GT.AND P6, PT, R18, 8.50705917302346158658e+37, PT ;  /* 0x7e8000001200780b */ /* 0x000fe20003fc4000 */
[----:B------:R-:W-:Y:S01]  /*04e0*/  @P4 FMUL R10, R10, 0.25 ;  /* 0x3e8000000a0a4820 */ /* 0x000fe20000400000 */
[----:B------:R-:W-:Y:S01]  /*04f0*/  FADD R16, R16, 1 ;  /* 0x3f80000010107421 */ /* 0x000fe20000000000 */
[----:B--2---:R-:W-:-:S04]  /*0500*/  @!P0 FMUL R17, R17, R17 ;  /* 0x0000001111118220 */ /* 0x004fc80000400000 */
[----:B------:R-:W2:Y:S01]  /*0510*/  MUFU.EX2 R20, R19 ;  /* 0x0000001300147308 */ /* 0x000ea20000000800 */
[----:B------:R-:W-:Y:S01]  /*0520*/  FSETP.GT.AND P0, PT, R16, 8.50705917302346158658e+37, PT ;  /* 0x7e8000001000780b */ /* 0x000fe20003f04000 */
[----:B------:R-:W-:Y:S01]  /*0530*/  FADD R22, R17, 1 ;  /* 0x3f80000011167421 */ /* 0x000fe20000000000 */
[----:B------:R-:W-:-:S03]  /*0540*/  @P5 FMUL R15, R15, 0.25 ;  /* 0x3e8000000f0f5820 */ /* 0x000fc60000400000 */
[----:B------:R-:W-:Y:S01]  /*0550*/  @P6 FMUL R18, R18, 0.25 ;  /* 0x3e80000012126820 */ /* 0x000fe20000400000 */
[----:B-1----:R-:W-:Y:S01]  /*0560*/  @!P2 FMUL R21, R21, R21 ;  /* 0x000000151515a220 */ /* 0x002fe20000400000 */
[----:B------:R1:W-:Y:S03]  /*0570*/  MUFU.RCP R13, R10 ;  /* 0x0000000a000d7308 */ /* 0x0003e60000001000 */
[----:B------:R-:W-:-:S03]  /*0580*/  FADD R17, R21, 1 ;  /* 0x3f80000015117421 */ /* 0x000fc60000000000 */
[----:B------:R-:W-:Y:S01]  /*0590*/  @P0 FMUL R16, R16, 0.25 ;  /* 0x3e80000010100820 */ /* 0x000fe20000400000 */
[----:B--2---:R-:W-:Y:S01]  /*05a0*/  @!P1 FMUL R20, R20, R20 ;  /* 0x0000001414149220 */ /* 0x004fe20000400000 */
[----:B------:R-:W2:Y:S01]  /*05b0*/  MUFU.RCP R19, R15 ;  /* 0x0000000f00137308 */ /* 0x000ea20000001000 */
[----:B------:R-:W-:Y:S02]  /*05c0*/  FSETP.GT.AND P1, PT, R22, 8.50705917302346158658e+37, PT ;  /* 0x7e8000001600780b */ /* 0x000fe40003f24000 */
[----:B------:R-:W-:Y:S01]  /*05d0*/  FADD R23, R20, 1 ;  /* 0x3f80000014177421 */ /* 0x000fe20000000000 */
[----:B-1----:R-:W-:Y:S02]  /*05e0*/  FSEL R10, R14, 1, P5 ;  /* 0x3f8000000e0a7808 */ /* 0x002fe40002800000 */
[----:B------:R-:W-:Y:S02]  /*05f0*/  FSETP.GT.AND P5, PT, R17, 8.50705917302346158658e+37, PT ;  /* 0x7e8000001100780b */ /* 0x000fe40003fa4000 */
[----:B------:R-:W1:Y:S01]  /*0600*/  MUFU.RCP R18, R18 ;  /* 0x0000001200127308 */ /* 0x000e620000001000 */
[----:B------:R-:W-:-:S05]  /*0610*/  FSETP.GT.AND P2, PT, R23, 8.50705917302346158658e+37, PT ;  /* 0x7e8000001700780b */ /* 0x000fca0003f44000 */
[----:B------:R-:W-:Y:S01]  /*0620*/  @P1 FMUL R22, R22, 0.25 ;  /* 0x3e80000016161820 */ /* 0x000fe20000400000 */
[----:B--2---:R-:W-:Y:S01]  /*0630*/  FMUL R19, R19, R10 ;  /* 0x0000000a13137220 */ /* 0x004fe20000400000 */
[----:B------:R2:W3:Y:S03]  /*0640*/  MUFU.RCP R12, R11 ;  /* 0x0000000b000c7308 */ /* 0x0004e60000001000 */
[----:B------:R-:W-:Y:S01]  /*0650*/  @P5 FMUL R17, R17, 0.25 ;  /* 0x3e80000011115820 */ /* 0x000fe20000400000 */
[----:B------:R-:W-:Y:S01]  /*0660*/  FMUL R21, R6, R19 ;  /* 0x0000001306157220 */ /* 0x000fe20000400000 */
[C---:B------:R-:W-:Y:S01]  /*0670*/  FSEL R6, R14.reuse, 1, P4 ;  /* 0x3f8000000e067808 */ /* 0x040fe20002000000 */
[----:B------:R-:W-:Y:S01]  /*0680*/  @P2 FMUL R23, R23, 0.25 ;  /* 0x3e80000017172820 */ /* 0x000fe20000400000 */
[C---:B------:R-:W-:Y:S01]  /*0690*/  FSEL R19, R14.reuse, 1, P3 ;  /* 0x3f8000000e137808 */ /* 0x040fe20001800000 */
[----:B------:R-:W4:Y:S01]  /*06a0*/  MUFU.RCP R16, R16 ;  /* 0x0000001000107308 */ /* 0x000f220000001000 */
[----:B--2---:R-:W-:Y:S01]  /*06b0*/  FSEL R11, R14, 1, P6 ;  /* 0x3f8000000e0b7808 */ /* 0x004fe20003000000 */
[----:B------:R-:W-:-:S04]  /*06c0*/  FMUL R6, R13, R6 ;  /* 0x000000060d067220 */ /* 0x000fc80000400000 */
[----:B-1----:R-:W-:Y:S01]  /*06d0*/  FMUL R20, R18, R11 ;  /* 0x0000000b12147220 */ /* 0x002fe20000400000 */
[----:B---3--:R-:W-:Y:S01]  /*06e0*/  FMUL R19, R12, R19 ;  /* 0x000000130c137220 */ /* 0x008fe20000400000 */
[----:B------:R-:W1:Y:S01]  /*06f0*/  MUFU.RCP R15, R22 ;  /* 0x00000016000f7308 */ /* 0x000e620000001000 */
[----:B------:R-:W2:Y:S01]  /*0700*/  LDC.64 R10, c[0x0][0x218] ;  /* 0x00008600ff0a7b82 */ /* 0x000ea20000000a00 */
[----:B------:R-:W-:Y:S01]  /*0710*/  FMUL R20, R7, R20 ;  /* 0x0000001407147220 */ /* 0x000fe20000400000 */
[----:B------:R-:W-:Y:S01]  /*0720*/  FSEL R7, R14, 1, P0 ;  /* 0x3f8000000e077808 */ /* 0x000fe20000000000 */
[----:B------:R-:W-:Y:S01]  /*0730*/  FFMA R19, R4, R19, R21 ;  /* 0x0000001304137223 */ /* 0x000fe20000000015 */
[C---:B------:R-:W-:Y:S01]  /*0740*/  FSEL R12, R14.reuse, 1, P1 ;  /* 0x3f8000000e0c7808 */ /* 0x040fe20000800000 */
[----:B------:R-:W-:Y:S01]  /*0750*/  FFMA R6, R5, R6, R20 ;  /* 0x0000000605067223 */ /* 0x000fe20000000014 */
[C---:B------:R-:W-:Y:S01]  /*0760*/  FSEL R5, R14.reuse, 1, P2 ;  /* 0x3f8000000e057808 */ /* 0x040fe20001000000 */
[----:B------:R-:W3:Y:S01]  /*0770*/  MUFU.RCP R18, R23 ;  /* 0x0000001700127308 */ /* 0x000ee20000001000 */
[----:B------:R-:W-:Y:S01]  /*0780*/  FSEL R14, R14, 1, P5 ;  /* 0x3f8000000e0e7808 */ /* 0x000fe20002800000 */
[----:B----4-:R-:W-:-:S04]  /*0790*/  FMUL R7, R16, R7 ;  /* 0x0000000710077220 */ /* 0x010fc80000400000 */
[----:B------:R-:W-:Y:S01]  /*07a0*/  FFMA R7, R2, R7, R19 ;  /* 0x0000000702077223 */ /* 0x000fe20000000013 */
[----:B-1----:R-:W-:Y:S01]  /*07b0*/  FMUL R12, R15, R12 ;  /* 0x0000000c0f0c7220 */ /* 0x002fe20000400000 */
[----:B------:R-:W1:Y:S03]  /*07c0*/  MUFU.RCP R17, R17 ;  /* 0x0000001100117308 */ /* 0x000e660000001000 */
[----:B------:R-:W-:Y:S01]  /*07d0*/  FFMA R6, R3, R12, R6 ;  /* 0x0000000c03067223 */ /* 0x000fe20000000006 */
[----:B---3--:R-:W-:Y:S01]  /*07e0*/  FMUL R5, R18, R5 ;  /* 0x0000000512057220 */ /* 0x008fe20000400000 */
[----:B--2---:R-:W-:-:S04]  /*07f0*/  IMAD.WIDE R10, R0, 0x4, R10 ;  /* 0x00000004000a7825 */ /* 0x004fc800078e020a */
[----:B------:R-:W-:Y:S01]  /*0800*/  FFMA R5, R8, R5, R7 ;  /* 0x0000000508057223 */ /* 0x000fe20000000007 */
[----:B-1----:R-:W-:-:S03]  /*0810*/  FMUL R14, R17, R14 ;  /* 0x0000000e110e7220 */ /* 0x002fc60000400000 */
[----:B------:R-:W-:Y:S01]  /*0820*/  FMUL R2, R5, 0.25 ;  /* 0x3e80000005027820 */ /* 0x000fe20000400000 */
[----:B------:R-:W-:-:S04]  /*0830*/  FFMA R6, R9, R14, R6 ;  /* 0x0000000e09067223 */ /* 0x000fc80000000006 */
[----:B------:R-:W-:-:S05]  /*0840*/  FMUL R3, R6, 0.25 ;  /* 0x3e80000006037820 */ /* 0x000fca0000400000 */
[----:B------:R-:W-:Y:S01]  /*0850*/  STG.E.64 desc[UR4][R10.64], R2 ;  /* 0x000000020a007986 */ /* 0x000fe2000c101b04 */
[----:B------:R-:W-:Y:S05]  /*0860*/  EXIT ;  /* 0x000000000000794d */ /* 0x000fea0003800000 */
.L_x_0:
[----:B------:R-:W-:-:S00]  /*0870*/  BRA `(.L_x_0) ;  /* 0xfffffffc00fc7947 */ /* 0x000fc0000383ffff */
[----:B------:R-:W-:-:S00]  /*0880*/  NOP ;  /* 0x0000000000007918 */ /* 0x000fc00000000000 */
[----:B------:R-:W-:-:S00]  /*0890*/  NOP ;  /* 0x0000000000007918 */ /* 0x000fc00000000000 */
[----:B------:R-:W-:-:S00]  /*08a0*/  NOP ;  /* 0x0000000000007918 */ /* 0x000fc00000000000 */
[----:B------:R-:W-:-:S00]  /*08b0*/  NOP ;  /* 0x0000000000007918 */ /* 0x000fc00000000000 */
[----:B------:R-:W-:-:S00]  /*08c0*/  NOP ;  /* 0x0000000000007918 */ /* 0x000fc00000000000 */
[----:B------:R-:W-:-:S00]  /*08d0*/  NOP ;  /* 0x0000000000007918 */ /* 0x000fc00000000000 */
[----:B------:R-:W-:-:S00]  /*08e0*/  NOP ;  /* 0x0000000000007918 */ /* 0x000fc00000000000 */
[----:B------:R-:W-:-:S00]  /*08f0*/  NOP ;  /* 0x0000000000007918 */ /* 0x000fc00000000000 */
.L_x_1:


//--------------------- .nv.constant0.triton_poi_fused_mean_mul_sigmoid_51 --------------------------
	.section	.nv.constant0.triton_poi_fused_mean_mul_sigmoid_51,"a",@progbits
	.sectionflags	@""
	.align	4
.nv.constant0.triton_poi_fused_mean_mul_sigmoid_51:
	.zero		548
